//
// Generated by NVIDIA NVVM Compiler
//
// Compiler Build ID: CL-36424714
// Cuda compilation tools, release 13.0, V13.0.88
// Based on NVVM 20.0.0
//

.version 9.0
.target sm_100
.address_size 64

	// .globl	_Z14onesComplementPiS_i

.visible .entry _Z14onesComplementPiS_i(
	.param .u64 .ptr .align 1 _Z14onesComplementPiS_i_param_0,
	.param .u64 .ptr .align 1 _Z14onesComplementPiS_i_param_1,
	.param .u32 _Z14onesComplementPiS_i_param_2
)
{
	.reg .pred 	%p<2>;
	.reg .b32 	%r<8>;
	.reg .b64 	%rd<8>;

	ld.param.u64 	%rd1, [_Z14onesComplementPiS_i_param_0];
	ld.param.u64 	%rd2, [_Z14onesComplementPiS_i_param_1];
	ld.param.u32 	%r2, [_Z14onesComplementPiS_i_param_2];
	mov.u32 	%r3, %ctaid.x;
	mov.u32 	%r4, %ntid.x;
	mov.u32 	%r5, %tid.x;
	mad.lo.s32 	%r1, %r3, %r4, %r5;
	setp.ge.s32 	%p1, %r1, %r2;
	@%p1 bra 	$L__BB0_2;
	cvta.to.global.u64 	%rd3, %rd1;
	cvta.to.global.u64 	%rd4, %rd2;
	mul.wide.s32 	%rd5, %r1, 4;
	add.s64 	%rd6, %rd3, %rd5;
	ld.global.u32 	%r6, [%rd6];
	not.b32 	%r7, %r6;
	add.s64 	%rd7, %rd4, %rd5;
	st.global.u32 	[%rd7], %r7;
$L__BB0_2:
	ret;

}


// ===== COMPILED SASS (sm_100) =====

	.target	sm_100

	.elftype	@"ET_EXEC"


//--------------------- .note.nv.tkinfo           --------------------------
	.section	.note.nv.tkinfo,"",@"SHT_NOTE"
	.sectionflags	@"SHF_NOTE_NV_TKINFO"
	.tkinfo
        /*0018*/ 	.word	0x00000002
        /*0030*/ 	.string	""
        /*0030*/ 	.string	"ptxas"
        /*0030*/ 	.string	"Cuda compilation tools, release 13.0, V13.0.88"
        /*0030*/ 	.string	"Build cuda_13.0.r13.0/compiler.36424714_0"
        /*0030*/ 	.string	"-arch sm_100 -m 64 "



//--------------------- .note.nv.cuinfo           --------------------------
	.section	.note.nv.cuinfo,"",@"SHT_NOTE"
	.sectionflags	@"SHF_NOTE_NV_CUINFO"
        /*0018*/ 	.short	0x0002
        /*001a*/ 	.short	0x0064
        /*001c*/ 	.short	0x0082
	.zero		2


//--------------------- .nv.info                  --------------------------
	.section	.nv.info,"",@"SHT_CUDA_INFO"
	.align	4


	//----- nvinfo : EIATTR_REGCOUNT
	.align		4
        /*0000*/ 	.byte	0x04, 0x2f
        /*0002*/ 	.short	(.L_1 - .L_0)
	.align		4
.L_0:
        /*0004*/ 	.word	index@(_Z14onesComplementPiS_i)
        /*0008*/ 	.word	0x0000000a


	//----- nvinfo : EIATTR_FRAME_SIZE
	.align		4
.L_1:
        /*000c*/ 	.byte	0x04, 0x11
        /*000e*/ 	.short	(.L_3 - .L_2)
	.align		4
.L_2:
        /*0010*/ 	.word	index@(_Z14onesComplementPiS_i)
        /*0014*/ 	.word	0x00000000


	//----- nvinfo : EIATTR_MIN_STACK_SIZE
	.align		4
.L_3:
        /*0018*/ 	.byte	0x04, 0x12
        /*001a*/ 	.short	(.L_5 - .L_4)
	.align		4
.L_4:
        /*001c*/ 	.word	index@(_Z14onesComplementPiS_i)
        /*0020*/ 	.word	0x00000000
.L_5:


//--------------------- .nv.compat                --------------------------
	.section	.nv.compat,"",@"SHT_CUDA_COMPAT_INFO"
	.align	4
        /*0000*/ 	.byte	0x02, 0x09, 0x00, 0x00, 0x02, 0x02, 0x01, 0x00, 0x02, 0x05, 0x05, 0x00, 0x03, 0x07, 0x01, 0x01
        /*0010*/ 	.byte	0x02, 0x03, 0x00, 0x00, 0x02, 0x06, 0x01, 0x00, 0x04, 0x0b, 0x08, 0x00, 0x09, 0x00, 0x00, 0x00
        /*0020*/ 	.byte	0x00, 0x00, 0x00, 0x00


//--------------------- .nv.info._Z14onesComplementPiS_i --------------------------
	.section	.nv.info._Z14onesComplementPiS_i,"",@"SHT_CUDA_INFO"
	.sectionflags	@""
	.align	4


	//----- nvinfo : EIATTR_CUDA_API_VERSION
	.align		4
        /*0000*/ 	.byte	0x04, 0x37
        /*0002*/ 	.short	(.L_7 - .L_6)
.L_6:
        /*0004*/ 	.word	0x00000082


	//----- nvinfo : EIATTR_KPARAM_INFO
	.align		4
.L_7:
        /*0008*/ 	.byte	0x04, 0x17
        /*000a*/ 	.short	(.L_9 - .L_8)
.L_8:
        /*000c*/ 	.word	0x00000000
        /*0010*/ 	.short	0x0002
        /*0012*/ 	.short	0x0010
        /*0014*/ 	.byte	0x00, 0xf0, 0x11, 0x00


	//----- nvinfo : EIATTR_KPARAM_INFO
	.align		4
.L_9:
        /*0018*/ 	.byte	0x04, 0x17
        /*001a*/ 	.short	(.L_11 - .L_10)
.L_10:
        /*001c*/ 	.word	0x00000000
        /*0020*/ 	.short	0x0001
        /*0022*/ 	.short	0x0008
        /*0024*/ 	.byte	0x00, 0xf5, 0x21, 0x00


	//----- nvinfo : EIATTR_KPARAM_INFO
	.align		4
.L_11:
        /*0028*/ 	.byte	0x04, 0x17
        /*002a*/ 	.short	(.L_13 - .L_12)
.L_12:
        /*002c*/ 	.word	0x00000000
        /*0030*/ 	.short	0x0000
        /*0032*/ 	.short	0x0000
        /*0034*/ 	.byte	0x00, 0xf5, 0x21, 0x00


	//----- nvinfo : EIATTR_SPARSE_MMA_MASK
	.align		4
.L_13:
        /*0038*/ 	.byte	0x03, 0x50
        /*003a*/ 	.short	0x0000


	//----- nvinfo : EIATTR_MAXREG_COUNT
	.align		4
        /*003c*/ 	.byte	0x03, 0x1b
        /*003e*/ 	.short	0x00ff


	//----- nvinfo : EIATTR_MERCURY_ISA_VERSION
	.align		4
        /*0040*/ 	.byte	0x03, 0x5f
        /*0042*/ 	.short	0x0101


	//----- nvinfo : EIATTR_VRC_CTA_INIT_COUNT
	.align		4
        /*0044*/ 	.byte	0x02, 0x4a
	.zero		1
	.zero		1


	//----- nvinfo : EIATTR_EXIT_INSTR_OFFSETS
	.align		4
        /*0048*/ 	.byte	0x04, 0x1c
        /*004a*/ 	.short	(.L_15 - .L_14)


	//   ....[0]....
.L_14:
        /*004c*/ 	.word	0x00000070


	//   ....[1]....
        /*0050*/ 	.word	0x00000100


	//----- nvinfo : EIATTR_CBANK_PARAM_SIZE
	.align		4
.L_15:
        /*0054*/ 	.byte	0x03, 0x19
        /*0056*/ 	.short	0x0014


	//----- nvinfo : EIATTR_PARAM_CBANK
	.align		4
        /*0058*/ 	.byte	0x04, 0x0a
        /*005a*/ 	.short	(.L_17 - .L_16)
	.align		4
.L_16:
        /*005c*/ 	.word	index@(.nv.constant0._Z14onesComplementPiS_i)
        /*0060*/ 	.short	0x0380
        /*0062*/ 	.short	0x0014


	//----- nvinfo : EIATTR_SW_WAR
	.align		4
.L_17:
        /*0064*/ 	.byte	0x04, 0x36
        /*0066*/ 	.short	(.L_19 - .L_18)
.L_18:
        /*0068*/ 	.word	0x00000008
.L_19:


//--------------------- .nv.callgraph             --------------------------
	.section	.nv.callgraph,"",@"SHT_CUDA_CALLGRAPH"
	.align	4
	.sectionentsize	8
	.align		4
        /*0000*/ 	.word	0x00000000
	.align		4
        /*0004*/ 	.word	0xffffffff
	.align		4
        /*0008*/ 	.word	0x00000000
	.align		4
        /*000c*/ 	.word	0xfffffffe
	.align		4
        /*0010*/ 	.word	0x00000000
	.align		4
        /*0014*/ 	.word	0xfffffffd
	.align		4
        /*0018*/ 	.word	0x00000000
	.align		4
        /*001c*/ 	.word	0xfffffffc


//--------------------- .text._Z14onesComplementPiS_i --------------------------
	.section	.text._Z14onesComplementPiS_i,"ax",@progbits
	.align	128
        .global         _Z14onesComplementPiS_i
        .type           _Z14onesComplementPiS_i,@function
        .size           _Z14onesComplementPiS_i,(.L_x_1 - _Z14onesComplementPiS_i)
        .other          _Z14onesComplementPiS_i,@"STO_CUDA_ENTRY STV_DEFAULT"
_Z14onesComplementPiS_i:
.text._Z14onesComplementPiS_i:
[----:B------:R-:W-:Y:S01]  /*0000*/  LDC R1, c[0x0][0x37c] ;  /* 0x0000df00ff017b82 */ /* 0x000fe20000000800 */
[----:B------:R-:W0:Y:S07]  /*0010*/  S2R R0, SR_TID.X ;  /* 0x0000000000007919 */ /* 0x000e2e0000002100 */
[----:B------:R-:W0:Y:S01]  /*0020*/  S2UR UR4, SR_CTAID.X ;  /* 0x00000000000479c3 */ /* 0x000e220000002500 */
[----:B------:R-:W1:Y:S07]  /*0030*/  LDCU UR5, c[0x0][0x390] ;  /* 0x00007200ff0577ac */ /* 0x000e6e0008000800 */
[----:B------:R-:W0:Y:S02]  /*0040*/  LDC R7, c[0x0][0x360] ;  /* 0x0000d800ff077b82 */ /* 0x000e240000000800 */
[----:B0-----:R-:W-:-:S05]  /*0050*/  IMAD R7, R7, UR4, R0 ;  /* 0x0000000407077c24 */ /* 0x001fca000f8e0200 */
[----:B-1----:R-:W-:-:S13]  /*0060*/  ISETP.GE.AND P0, PT, R7, UR5, PT ;  /* 0x0000000507007c0c */ /* 0x002fda000bf06270 */
[----:B------:R-:W-:Y:S05]  /*0070*/  @P0 EXIT ;  /* 0x000000000000094d */ /* 0x000fea0003800000 */
[----:B------:R-:W0:Y:S01]  /*0080*/  LDC.64 R2, c[0x0][0x380] ;  /* 0x0000e000ff027b82 */ /* 0x000e220000000a00 */
[----:B------:R-:W1:Y:S07]  /*0090*/  LDCU.64 UR4, c[0x0][0x358] ;  /* 0x00006b00ff0477ac */ /* 0x000e6e0008000a00 */
[----:B------:R-:W2:Y:S01]  /*00a0*/  LDC.64 R4, c[0x0][0x388] ;  /* 0x0000e200ff047b82 */ /* 0x000ea20000000a00 */
[----:B0-----:R-:W-:-:S06]  /*00b0*/  IMAD.WIDE R2, R7, 0x4, R2 ;  /* 0x0000000407027825 */ /* 0x001fcc00078e0202 */
[----:B-1----:R-:W3:Y:S01]  /*00c0*/  LDG.E R2, desc[UR4][R2.64] ;  /* 0x0000000402027981 */ /* 0x002ee2000c1e1900 */
[----:B--2---:R-:W-:Y:S01]  /*00d0*/  IMAD.WIDE R4, R7, 0x4, R4 ;  /* 0x0000000407047825 */ /* 0x004fe200078e0204 */
[----:B---3--:R-:W-:-:S05]  /*00e0*/  LOP3.LUT R7, RZ, R2, RZ, 0x33, !PT ;  /* 0x00000002ff077212 */ /* 0x008fca00078e33ff */
[----:B------:R-:W-:Y:S01]  /*00f0*/  STG.E desc[UR4][R4.64], R7 ;  /* 0x0000000704007986 */ /* 0x000fe2000c101904 */
[----:B------:R-:W-:Y:S05]  /*0100*/  EXIT ;  /* 0x000000000000794d */ /* 0x000fea0003800000 */
.L_x_0:
[----:B------:R-:W-:-:S00]  /*0110*/  BRA `(.L_x_0) ;  /* 0xfffffffc00fc7947 */ /* 0x000fc0000383ffff */
[----:B------:R-:W-:-:S00]  /*0120*/  NOP ;  /* 0x0000000000007918 */ /* 0x000fc00000000000 */
        /* <DEDUP_REMOVED lines=13> */
.L_x_1:


//--------------------- .nv.shared.reserved.0     --------------------------
	.section	.nv.shared.reserved.0,"aw",@nobits
	.weak		__nv_reservedSMEM_offset_0_alias
	.size		__nv_reservedSMEM_offset_0_alias, 0, 64
	.other		__nv_reservedSMEM_offset_0_alias,@"STO_CUDA_RESERVED_SHARED STV_DEFAULT"
__nv_reservedSMEM_offset_0_alias:
	.zero		0
	.zero		64


//--------------------- .nv.constant0._Z14onesComplementPiS_i --------------------------
	.section	.nv.constant0._Z14onesComplementPiS_i,"a",@progbits
	.sectionflags	@""
	.align	4
.nv.constant0._Z14onesComplementPiS_i:
	.zero		916


//--------------------- SYMBOLS --------------------------

	.type		.nv.reservedSmem.offset0,@object
	.size		.nv.reservedSmem.offset0,0x4
